//
// Generated by NVIDIA NVVM Compiler
//
// Compiler Build ID: CL-36424714
// Cuda compilation tools, release 13.0, V13.0.88
// Based on NVVM 20.0.0
//

.version 9.0
.target sm_100
.address_size 64

	// .globl	_ZN6nvidia15inferenceserver6custom6addsub11VecAddInt32EPiS3_S3_i

.visible .entry _ZN6nvidia15inferenceserver6custom6addsub11VecAddInt32EPiS3_S3_i(
	.param .u64 .ptr .align 1 _ZN6nvidia15inferenceserver6custom6addsub11VecAddInt32EPiS3_S3_i_param_0,
	.param .u64 .ptr .align 1 _ZN6nvidia15inferenceserver6custom6addsub11VecAddInt32EPiS3_S3_i_param_1,
	.param .u64 .ptr .align 1 _ZN6nvidia15inferenceserver6custom6addsub11VecAddInt32EPiS3_S3_i_param_2,
	.param .u32 _ZN6nvidia15inferenceserver6custom6addsub11VecAddInt32EPiS3_S3_i_param_3
)
{
	.reg .pred 	%p<2>;
	.reg .b32 	%r<9>;
	.reg .b64 	%rd<11>;

	ld.param.u64 	%rd1, [_ZN6nvidia15inferenceserver6custom6addsub11VecAddInt32EPiS3_S3_i_param_0];
	ld.param.u64 	%rd2, [_ZN6nvidia15inferenceserver6custom6addsub11VecAddInt32EPiS3_S3_i_param_1];
	ld.param.u64 	%rd3, [_ZN6nvidia15inferenceserver6custom6addsub11VecAddInt32EPiS3_S3_i_param_2];
	ld.param.u32 	%r2, [_ZN6nvidia15inferenceserver6custom6addsub11VecAddInt32EPiS3_S3_i_param_3];
	mov.u32 	%r3, %ctaid.x;
	mov.u32 	%r4, %ntid.x;
	mov.u32 	%r5, %tid.x;
	mad.lo.s32 	%r1, %r3, %r4, %r5;
	setp.ge.s32 	%p1, %r1, %r2;
	@%p1 bra 	$L__BB0_2;
	cvta.to.global.u64 	%rd4, %rd1;
	cvta.to.global.u64 	%rd5, %rd2;
	cvta.to.global.u64 	%rd6, %rd3;
	mul.wide.s32 	%rd7, %r1, 4;
	add.s64 	%rd8, %rd4, %rd7;
	ld.global.u32 	%r6, [%rd8];
	add.s64 	%rd9, %rd5, %rd7;
	ld.global.u32 	%r7, [%rd9];
	add.s32 	%r8, %r7, %r6;
	add.s64 	%rd10, %rd6, %rd7;
	st.global.u32 	[%rd10], %r8;
$L__BB0_2:
	ret;

}
	// .globl	_ZN6nvidia15inferenceserver6custom6addsub10VecAddFp32EPfS3_S3_i
.visible .entry _ZN6nvidia15inferenceserver6custom6addsub10VecAddFp32EPfS3_S3_i(
	.param .u64 .ptr .align 1 _ZN6nvidia15inferenceserver6custom6addsub10VecAddFp32EPfS3_S3_i_param_0,
	.param .u64 .ptr .align 1 _ZN6nvidia15inferenceserver6custom6addsub10VecAddFp32EPfS3_S3_i_param_1,
	.param .u64 .ptr .align 1 _ZN6nvidia15inferenceserver6custom6addsub10VecAddFp32EPfS3_S3_i_param_2,
	.param .u32 _ZN6nvidia15inferenceserver6custom6addsub10VecAddFp32EPfS3_S3_i_param_3
)
{
	.reg .pred 	%p<2>;
	.reg .b32 	%r<6>;
	.reg .b32 	%f<4>;
	.reg .b64 	%rd<11>;

	ld.param.u64 	%rd1, [_ZN6nvidia15inferenceserver6custom6addsub10VecAddFp32EPfS3_S3_i_param_0];
	ld.param.u64 	%rd2, [_ZN6nvidia15inferenceserver6custom6addsub10VecAddFp32EPfS3_S3_i_param_1];
	ld.param.u64 	%rd3, [_ZN6nvidia15inferenceserver6custom6addsub10VecAddFp32EPfS3_S3_i_param_2];
	ld.param.u32 	%r2, [_ZN6nvidia15inferenceserver6custom6addsub10VecAddFp32EPfS3_S3_i_param_3];
	mov.u32 	%r3, %ctaid.x;
	mov.u32 	%r4, %ntid.x;
	mov.u32 	%r5, %tid.x;
	mad.lo.s32 	%r1, %r3, %r4, %r5;
	setp.ge.s32 	%p1, %r1, %r2;
	@%p1 bra 	$L__BB1_2;
	cvta.to.global.u64 	%rd4, %rd1;
	cvta.to.global.u64 	%rd5, %rd2;
	cvta.to.global.u64 	%rd6, %rd3;
	mul.wide.s32 	%rd7, %r1, 4;
	add.s64 	%rd8, %rd4, %rd7;
	ld.global.f32 	%f1, [%rd8];
	add.s64 	%rd9, %rd5, %rd7;
	ld.global.f32 	%f2, [%rd9];
	add.f32 	%f3, %f1, %f2;
	add.s64 	%rd10, %rd6, %rd7;
	st.global.f32 	[%rd10], %f3;
$L__BB1_2:
	ret;

}
	// .globl	_ZN6nvidia15inferenceserver6custom6addsub11VecSubInt32EPiS3_S3_i
.visible .entry _ZN6nvidia15inferenceserver6custom6addsub11VecSubInt32EPiS3_S3_i(
	.param .u64 .ptr .align 1 _ZN6nvidia15inferenceserver6custom6addsub11VecSubInt32EPiS3_S3_i_param_0,
	.param .u64 .ptr .align 1 _ZN6nvidia15inferenceserver6custom6addsub11VecSubInt32EPiS3_S3_i_param_1,
	.param .u64 .ptr .align 1 _ZN6nvidia15inferenceserver6custom6addsub11VecSubInt32EPiS3_S3_i_param_2,
	.param .u32 _ZN6nvidia15inferenceserver6custom6addsub11VecSubInt32EPiS3_S3_i_param_3
)
{
	.reg .pred 	%p<2>;
	.reg .b32 	%r<9>;
	.reg .b64 	%rd<11>;

	ld.param.u64 	%rd1, [_ZN6nvidia15inferenceserver6custom6addsub11VecSubInt32EPiS3_S3_i_param_0];
	ld.param.u64 	%rd2, [_ZN6nvidia15inferenceserver6custom6addsub11VecSubInt32EPiS3_S3_i_param_1];
	ld.param.u64 	%rd3, [_ZN6nvidia15inferenceserver6custom6addsub11VecSubInt32EPiS3_S3_i_param_2];
	ld.param.u32 	%r2, [_ZN6nvidia15inferenceserver6custom6addsub11VecSubInt32EPiS3_S3_i_param_3];
	mov.u32 	%r3, %ctaid.x;
	mov.u32 	%r4, %ntid.x;
	mov.u32 	%r5, %tid.x;
	mad.lo.s32 	%r1, %r3, %r4, %r5;
	setp.ge.s32 	%p1, %r1, %r2;
	@%p1 bra 	$L__BB2_2;
	cvta.to.global.u64 	%rd4, %rd1;
	cvta.to.global.u64 	%rd5, %rd2;
	cvta.to.global.u64 	%rd6, %rd3;
	mul.wide.s32 	%rd7, %r1, 4;
	add.s64 	%rd8, %rd4, %rd7;
	ld.global.u32 	%r6, [%rd8];
	add.s64 	%rd9, %rd5, %rd7;
	ld.global.u32 	%r7, [%rd9];
	sub.s32 	%r8, %r6, %r7;
	add.s64 	%rd10, %rd6, %rd7;
	st.global.u32 	[%rd10], %r8;
$L__BB2_2:
	ret;

}
	// .globl	_ZN6nvidia15inferenceserver6custom6addsub10VecSubFp32EPfS3_S3_i
.visible .entry _ZN6nvidia15inferenceserver6custom6addsub10VecSubFp32EPfS3_S3_i(
	.param .u64 .ptr .align 1 _ZN6nvidia15inferenceserver6custom6addsub10VecSubFp32EPfS3_S3_i_param_0,
	.param .u64 .ptr .align 1 _ZN6nvidia15inferenceserver6custom6addsub10VecSubFp32EPfS3_S3_i_param_1,
	.param .u64 .ptr .align 1 _ZN6nvidia15inferenceserver6custom6addsub10VecSubFp32EPfS3_S3_i_param_2,
	.param .u32 _ZN6nvidia15inferenceserver6custom6addsub10VecSubFp32EPfS3_S3_i_param_3
)
{
	.reg .pred 	%p<2>;
	.reg .b32 	%r<6>;
	.reg .b32 	%f<4>;
	.reg .b64 	%rd<11>;

	ld.param.u64 	%rd1, [_ZN6nvidia15inferenceserver6custom6addsub10VecSubFp32EPfS3_S3_i_param_0];
	ld.param.u64 	%rd2, [_ZN6nvidia15inferenceserver6custom6addsub10VecSubFp32EPfS3_S3_i_param_1];
	ld.param.u64 	%rd3, [_ZN6nvidia15inferenceserver6custom6addsub10VecSubFp32EPfS3_S3_i_param_2];
	ld.param.u32 	%r2, [_ZN6nvidia15inferenceserver6custom6addsub10VecSubFp32EPfS3_S3_i_param_3];
	mov.u32 	%r3, %ctaid.x;
	mov.u32 	%r4, %ntid.x;
	mov.u32 	%r5, %tid.x;
	mad.lo.s32 	%r1, %r3, %r4, %r5;
	setp.ge.s32 	%p1, %r1, %r2;
	@%p1 bra 	$L__BB3_2;
	cvta.to.global.u64 	%rd4, %rd1;
	cvta.to.global.u64 	%rd5, %rd2;
	cvta.to.global.u64 	%rd6, %rd3;
	mul.wide.s32 	%rd7, %r1, 4;
	add.s64 	%rd8, %rd4, %rd7;
	ld.global.f32 	%f1, [%rd8];
	add.s64 	%rd9, %rd5, %rd7;
	ld.global.f32 	%f2, [%rd9];
	sub.f32 	%f3, %f1, %f2;
	add.s64 	%rd10, %rd6, %rd7;
	st.global.f32 	[%rd10], %f3;
$L__BB3_2:
	ret;

}


// ===== COMPILED SASS (sm_100) =====

	.target	sm_100

	.elftype	@"ET_EXEC"


//--------------------- .note.nv.tkinfo           --------------------------
	.section	.note.nv.tkinfo,"",@"SHT_NOTE"
	.sectionflags	@"SHF_NOTE_NV_TKINFO"
	.tkinfo
        /*0018*/ 	.word	0x00000002
        /*0030*/ 	.string	""
        /*0030*/ 	.string	"ptxas"
        /*0030*/ 	.string	"Cuda compilation tools, release 13.0, V13.0.88"
        /*0030*/ 	.string	"Build cuda_13.0.r13.0/compiler.36424714_0"
        /*0030*/ 	.string	"-arch sm_100 -m 64 "



//--------------------- .note.nv.cuinfo           --------------------------
	.section	.note.nv.cuinfo,"",@"SHT_NOTE"
	.sectionflags	@"SHF_NOTE_NV_CUINFO"
        /*0018*/ 	.short	0x0002
        /*001a*/ 	.short	0x0064
        /*001c*/ 	.short	0x0082
	.zero		2


//--------------------- .nv.info                  --------------------------
	.section	.nv.info,"",@"SHT_CUDA_INFO"
	.align	4


	//----- nvinfo : EIATTR_REGCOUNT
	.align		4
        /*0000*/ 	.byte	0x04, 0x2f
        /*0002*/ 	.short	(.L_1 - .L_0)
	.align		4
.L_0:
        /*0004*/ 	.word	index@(_ZN6nvidia15inferenceserver6custom6addsub11VecAddInt32EPiS3_S3_i)
        /*0008*/ 	.word	0x0000000c


	//----- nvinfo : EIATTR_FRAME_SIZE
	.align		4
.L_1:
        /*000c*/ 	.byte	0x04, 0x11
        /*000e*/ 	.short	(.L_3 - .L_2)
	.align		4
.L_2:
        /*0010*/ 	.word	index@(_ZN6nvidia15inferenceserver6custom6addsub11VecAddInt32EPiS3_S3_i)
        /*0014*/ 	.word	0x00000000


	//----- nvinfo : EIATTR_REGCOUNT
	.align		4
.L_3:
        /*0018*/ 	.byte	0x04, 0x2f
        /*001a*/ 	.short	(.L_5 - .L_4)
	.align		4
.L_4:
        /*001c*/ 	.word	index@(_ZN6nvidia15inferenceserver6custom6addsub10VecAddFp32EPfS3_S3_i)
        /*0020*/ 	.word	0x0000000c


	//----- nvinfo : EIATTR_FRAME_SIZE
	.align		4
.L_5:
        /*0024*/ 	.byte	0x04, 0x11
        /*0026*/ 	.short	(.L_7 - .L_6)
	.align		4
.L_6:
        /*0028*/ 	.word	index@(_ZN6nvidia15inferenceserver6custom6addsub10VecAddFp32EPfS3_S3_i)
        /*002c*/ 	.word	0x00000000


	//----- nvinfo : EIATTR_REGCOUNT
	.align		4
.L_7:
        /*0030*/ 	.byte	0x04, 0x2f
        /*0032*/ 	.short	(.L_9 - .L_8)
	.align		4
.L_8:
        /*0034*/ 	.word	index@(_ZN6nvidia15inferenceserver6custom6addsub11VecSubInt32EPiS3_S3_i)
        /*0038*/ 	.word	0x0000000c


	//----- nvinfo : EIATTR_FRAME_SIZE
	.align		4
.L_9:
        /*003c*/ 	.byte	0x04, 0x11
        /*003e*/ 	.short	(.L_11 - .L_10)
	.align		4
.L_10:
        /*0040*/ 	.word	index@(_ZN6nvidia15inferenceserver6custom6addsub11VecSubInt32EPiS3_S3_i)
        /*0044*/ 	.word	0x00000000


	//----- nvinfo : EIATTR_REGCOUNT
	.align		4
.L_11:
        /*0048*/ 	.byte	0x04, 0x2f
        /*004a*/ 	.short	(.L_13 - .L_12)
	.align		4
.L_12:
        /*004c*/ 	.word	index@(_ZN6nvidia15inferenceserver6custom6addsub10VecSubFp32EPfS3_S3_i)
        /*0050*/ 	.word	0x0000000c


	//----- nvinfo : EIATTR_FRAME_SIZE
	.align		4
.L_13:
        /*0054*/ 	.byte	0x04, 0x11
        /*0056*/ 	.short	(.L_15 - .L_14)
	.align		4
.L_14:
        /*0058*/ 	.word	index@(_ZN6nvidia15inferenceserver6custom6addsub10VecSubFp32EPfS3_S3_i)
        /*005c*/ 	.word	0x00000000


	//----- nvinfo : EIATTR_MIN_STACK_SIZE
	.align		4
.L_15:
        /*0060*/ 	.byte	0x04, 0x12
        /*0062*/ 	.short	(.L_17 - .L_16)
	.align		4
.L_16:
        /*0064*/ 	.word	index@(_ZN6nvidia15inferenceserver6custom6addsub10VecSubFp32EPfS3_S3_i)
        /*0068*/ 	.word	0x00000000


	//----- nvinfo : EIATTR_MIN_STACK_SIZE
	.align		4
.L_17:
        /*006c*/ 	.byte	0x04, 0x12
        /*006e*/ 	.short	(.L_19 - .L_18)
	.align		4
.L_18:
        /*0070*/ 	.word	index@(_ZN6nvidia15inferenceserver6custom6addsub11VecSubInt32EPiS3_S3_i)
        /*0074*/ 	.word	0x00000000


	//----- nvinfo : EIATTR_MIN_STACK_SIZE
	.align		4
.L_19:
        /*0078*/ 	.byte	0x04, 0x12
        /*007a*/ 	.short	(.L_21 - .L_20)
	.align		4
.L_20:
        /*007c*/ 	.word	index@(_ZN6nvidia15inferenceserver6custom6addsub10VecAddFp32EPfS3_S3_i)
        /*0080*/ 	.word	0x00000000


	//----- nvinfo : EIATTR_MIN_STACK_SIZE
	.align		4
.L_21:
        /*0084*/ 	.byte	0x04, 0x12
        /*0086*/ 	.short	(.L_23 - .L_22)
	.align		4
.L_22:
        /*0088*/ 	.word	index@(_ZN6nvidia15inferenceserver6custom6addsub11VecAddInt32EPiS3_S3_i)
        /*008c*/ 	.word	0x00000000
.L_23:


//--------------------- .nv.compat                --------------------------
	.section	.nv.compat,"",@"SHT_CUDA_COMPAT_INFO"
	.align	4
        /*0000*/ 	.byte	0x02, 0x09, 0x00, 0x00, 0x02, 0x02, 0x01, 0x00, 0x02, 0x05, 0x05, 0x00, 0x03, 0x07, 0x01, 0x01
        /*0010*/ 	.byte	0x02, 0x03, 0x00, 0x00, 0x02, 0x06, 0x01, 0x00, 0x04, 0x0b, 0x08, 0x00, 0x09, 0x00, 0x00, 0x00
        /*0020*/ 	.byte	0x00, 0x00, 0x00, 0x00


//--------------------- .nv.info._ZN6nvidia15inferenceserver6custom6addsub10VecSubFp32EPfS3_S3_i --------------------------
	.section	.nv.info._ZN6nvidia15inferenceserver6custom6addsub10VecSubFp32EPfS3_S3_i,"",@"SHT_CUDA_INFO"
	.sectionflags	@""
	.align	4


	//----- nvinfo : EIATTR_CUDA_API_VERSION
	.align		4
        /*0000*/ 	.byte	0x04, 0x37
        /*0002*/ 	.short	(.L_25 - .L_24)
.L_24:
        /*0004*/ 	.word	0x00000082


	//----- nvinfo : EIATTR_KPARAM_INFO
	.align		4
.L_25:
        /*0008*/ 	.byte	0x04, 0x17
        /*000a*/ 	.short	(.L_27 - .L_26)
.L_26:
        /*000c*/ 	.word	0x00000000
        /*0010*/ 	.short	0x0003
        /*0012*/ 	.short	0x0018
        /*0014*/ 	.byte	0x00, 0xf0, 0x11, 0x00


	//----- nvinfo : EIATTR_KPARAM_INFO
	.align		4
.L_27:
        /*0018*/ 	.byte	0x04, 0x17
        /*001a*/ 	.short	(.L_29 - .L_28)
.L_28:
        /*001c*/ 	.word	0x00000000
        /*0020*/ 	.short	0x0002
        /*0022*/ 	.short	0x0010
        /*0024*/ 	.byte	0x00, 0xf5, 0x21, 0x00


	//----- nvinfo : EIATTR_KPARAM_INFO
	.align		4
.L_29:
        /*0028*/ 	.byte	0x04, 0x17
        /*002a*/ 	.short	(.L_31 - .L_30)
.L_30:
        /*002c*/ 	.word	0x00000000
        /*0030*/ 	.short	0x0001
        /*0032*/ 	.short	0x0008
        /*0034*/ 	.byte	0x00, 0xf5, 0x21, 0x00


	//----- nvinfo : EIATTR_KPARAM_INFO
	.align		4
.L_31:
        /*0038*/ 	.byte	0x04, 0x17
        /*003a*/ 	.short	(.L_33 - .L_32)
.L_32:
        /*003c*/ 	.word	0x00000000
        /*0040*/ 	.short	0x0000
        /*0042*/ 	.short	0x0000
        /*0044*/ 	.byte	0x00, 0xf5, 0x21, 0x00


	//----- nvinfo : EIATTR_SPARSE_MMA_MASK
	.align		4
.L_33:
        /*0048*/ 	.byte	0x03, 0x50
        /*004a*/ 	.short	0x0000


	//----- nvinfo : EIATTR_MAXREG_COUNT
	.align		4
        /*004c*/ 	.byte	0x03, 0x1b
        /*004e*/ 	.short	0x00ff


	//----- nvinfo : EIATTR_MERCURY_ISA_VERSION
	.align		4
        /*0050*/ 	.byte	0x03, 0x5f
        /*0052*/ 	.short	0x0101


	//----- nvinfo : EIATTR_VRC_CTA_INIT_COUNT
	.align		4
        /*0054*/ 	.byte	0x02, 0x4a
	.zero		1
	.zero		1


	//----- nvinfo : EIATTR_EXIT_INSTR_OFFSETS
	.align		4
        /*0058*/ 	.byte	0x04, 0x1c
        /*005a*/ 	.short	(.L_35 - .L_34)


	//   ....[0]....
.L_34:
        /*005c*/ 	.word	0x00000070


	//   ....[1]....
        /*0060*/ 	.word	0x00000130


	//----- nvinfo : EIATTR_CBANK_PARAM_SIZE
	.align		4
.L_35:
        /*0064*/ 	.byte	0x03, 0x19
        /*0066*/ 	.short	0x001c


	//----- nvinfo : EIATTR_PARAM_CBANK
	.align		4
        /*0068*/ 	.byte	0x04, 0x0a
        /*006a*/ 	.short	(.L_37 - .L_36)
	.align		4
.L_36:
        /*006c*/ 	.word	index@(.nv.constant0._ZN6nvidia15inferenceserver6custom6addsub10VecSubFp32EPfS3_S3_i)
        /*0070*/ 	.short	0x0380
        /*0072*/ 	.short	0x001c


	//----- nvinfo : EIATTR_SW_WAR
	.align		4
.L_37:
        /*0074*/ 	.byte	0x04, 0x36
        /*0076*/ 	.short	(.L_39 - .L_38)
.L_38:
        /*0078*/ 	.word	0x00000008
.L_39:


//--------------------- .nv.info._ZN6nvidia15inferenceserver6custom6addsub11VecSubInt32EPiS3_S3_i --------------------------
	.section	.nv.info._ZN6nvidia15inferenceserver6custom6addsub11VecSubInt32EPiS3_S3_i,"",@"SHT_CUDA_INFO"
	.sectionflags	@""
	.align	4


	//----- nvinfo : EIATTR_CUDA_API_VERSION
	.align		4
        /*0000*/ 	.byte	0x04, 0x37
        /*0002*/ 	.short	(.L_41 - .L_40)
.L_40:
        /*0004*/ 	.word	0x00000082


	//----- nvinfo : EIATTR_KPARAM_INFO
	.align		4
.L_41:
        /*0008*/ 	.byte	0x04, 0x17
        /*000a*/ 	.short	(.L_43 - .L_42)
.L_42:
        /*000c*/ 	.word	0x00000000
        /*0010*/ 	.short	0x0003
        /*0012*/ 	.short	0x0018
        /*0014*/ 	.byte	0x00, 0xf0, 0x11, 0x00


	//----- nvinfo : EIATTR_KPARAM_INFO
	.align		4
.L_43:
        /*0018*/ 	.byte	0x04, 0x17
        /*001a*/ 	.short	(.L_45 - .L_44)
.L_44:
        /*001c*/ 	.word	0x00000000
        /*0020*/ 	.short	0x0002
        /*0022*/ 	.short	0x0010
        /*0024*/ 	.byte	0x00, 0xf5, 0x21, 0x00


	//----- nvinfo : EIATTR_KPARAM_INFO
	.align		4
.L_45:
        /*0028*/ 	.byte	0x04, 0x17
        /*002a*/ 	.short	(.L_47 - .L_46)
.L_46:
        /*002c*/ 	.word	0x00000000
        /*0030*/ 	.short	0x0001
        /*0032*/ 	.short	0x0008
        /*0034*/ 	.byte	0x00, 0xf5, 0x21, 0x00


	//----- nvinfo : EIATTR_KPARAM_INFO
	.align		4
.L_47:
        /*0038*/ 	.byte	0x04, 0x17
        /*003a*/ 	.short	(.L_49 - .L_48)
.L_48:
        /*003c*/ 	.word	0x00000000
        /*0040*/ 	.short	0x0000
        /*0042*/ 	.short	0x0000
        /*0044*/ 	.byte	0x00, 0xf5, 0x21, 0x00


	//----- nvinfo : EIATTR_SPARSE_MMA_MASK
	.align		4
.L_49:
        /*0048*/ 	.byte	0x03, 0x50
        /*004a*/ 	.short	0x0000


	//----- nvinfo : EIATTR_MAXREG_COUNT
	.align		4
        /*004c*/ 	.byte	0x03, 0x1b
        /*004e*/ 	.short	0x00ff


	//----- nvinfo : EIATTR_MERCURY_ISA_VERSION
	.align		4
        /*0050*/ 	.byte	0x03, 0x5f
        /*0052*/ 	.short	0x0101


	//----- nvinfo : EIATTR_VRC_CTA_INIT_COUNT
	.align		4
        /*0054*/ 	.byte	0x02, 0x4a
	.zero		1
	.zero		1


	//----- nvinfo : EIATTR_EXIT_INSTR_OFFSETS
	.align		4
        /*0058*/ 	.byte	0x04, 0x1c
        /*005a*/ 	.short	(.L_51 - .L_50)


	//   ....[0]....
.L_50:
        /*005c*/ 	.word	0x00000070


	//   ....[1]....
        /*0060*/ 	.word	0x00000130


	//----- nvinfo : EIATTR_CBANK_PARAM_SIZE
	.align		4
.L_51:
        /*0064*/ 	.byte	0x03, 0x19
        /*0066*/ 	.short	0x001c


	//----- nvinfo : EIATTR_PARAM_CBANK
	.align		4
        /*0068*/ 	.byte	0x04, 0x0a
        /*006a*/ 	.short	(.L_53 - .L_52)
	.align		4
.L_52:
        /*006c*/ 	.word	index@(.nv.constant0._ZN6nvidia15inferenceserver6custom6addsub11VecSubInt32EPiS3_S3_i)
        /*0070*/ 	.short	0x0380
        /*0072*/ 	.short	0x001c


	//----- nvinfo : EIATTR_SW_WAR
	.align		4
.L_53:
        /*0074*/ 	.byte	0x04, 0x36
        /*0076*/ 	.short	(.L_55 - .L_54)
.L_54:
        /*0078*/ 	.word	0x00000008
.L_55:


//--------------------- .nv.info._ZN6nvidia15inferenceserver6custom6addsub10VecAddFp32EPfS3_S3_i --------------------------
	.section	.nv.info._ZN6nvidia15inferenceserver6custom6addsub10VecAddFp32EPfS3_S3_i,"",@"SHT_CUDA_INFO"
	.sectionflags	@""
	.align	4


	//----- nvinfo : EIATTR_CUDA_API_VERSION
	.align		4
        /*0000*/ 	.byte	0x04, 0x37
        /*0002*/ 	.short	(.L_57 - .L_56)
.L_56:
        /*0004*/ 	.word	0x00000082


	//----- nvinfo : EIATTR_KPARAM_INFO
	.align		4
.L_57:
        /*0008*/ 	.byte	0x04, 0x17
        /*000a*/ 	.short	(.L_59 - .L_58)
.L_58:
        /*000c*/ 	.word	0x00000000
        /*0010*/ 	.short	0x0003
        /*0012*/ 	.short	0x0018
        /*0014*/ 	.byte	0x00, 0xf0, 0x11, 0x00


	//----- nvinfo : EIATTR_KPARAM_INFO
	.align		4
.L_59:
        /*0018*/ 	.byte	0x04, 0x17
        /*001a*/ 	.short	(.L_61 - .L_60)
.L_60:
        /*001c*/ 	.word	0x00000000
        /*0020*/ 	.short	0x0002
        /*0022*/ 	.short	0x0010
        /*0024*/ 	.byte	0x00, 0xf5, 0x21, 0x00


	//----- nvinfo : EIATTR_KPARAM_INFO
	.align		4
.L_61:
        /*0028*/ 	.byte	0x04, 0x17
        /*002a*/ 	.short	(.L_63 - .L_62)
.L_62:
        /*002c*/ 	.word	0x00000000
        /*0030*/ 	.short	0x0001
        /*0032*/ 	.short	0x0008
        /*0034*/ 	.byte	0x00, 0xf5, 0x21, 0x00


	//----- nvinfo : EIATTR_KPARAM_INFO
	.align		4
.L_63:
        /*0038*/ 	.byte	0x04, 0x17
        /*003a*/ 	.short	(.L_65 - .L_64)
.L_64:
        /*003c*/ 	.word	0x00000000
        /*0040*/ 	.short	0x0000
        /*0042*/ 	.short	0x0000
        /*0044*/ 	.byte	0x00, 0xf5, 0x21, 0x00


	//----- nvinfo : EIATTR_SPARSE_MMA_MASK
	.align		4
.L_65:
        /*0048*/ 	.byte	0x03, 0x50
        /*004a*/ 	.short	0x0000


	//----- nvinfo : EIATTR_MAXREG_COUNT
	.align		4
        /*004c*/ 	.byte	0x03, 0x1b
        /*004e*/ 	.short	0x00ff


	//----- nvinfo : EIATTR_MERCURY_ISA_VERSION
	.align		4
        /*0050*/ 	.byte	0x03, 0x5f
        /*0052*/ 	.short	0x0101


	//----- nvinfo : EIATTR_VRC_CTA_INIT_COUNT
	.align		4
        /*0054*/ 	.byte	0x02, 0x4a
	.zero		1
	.zero		1


	//----- nvinfo : EIATTR_EXIT_INSTR_OFFSETS
	.align		4
        /*0058*/ 	.byte	0x04, 0x1c
        /*005a*/ 	.short	(.L_67 - .L_66)


	//   ....[0]....
.L_66:
        /*005c*/ 	.word	0x00000070


	//   ....[1]....
        /*0060*/ 	.word	0x00000130


	//----- nvinfo : EIATTR_CBANK_PARAM_SIZE
	.align		4
.L_67:
        /*0064*/ 	.byte	0x03, 0x19
        /*0066*/ 	.short	0x001c


	//----- nvinfo : EIATTR_PARAM_CBANK
	.align		4
        /*0068*/ 	.byte	0x04, 0x0a
        /*006a*/ 	.short	(.L_69 - .L_68)
	.align		4
.L_68:
        /*006c*/ 	.word	index@(.nv.constant0._ZN6nvidia15inferenceserver6custom6addsub10VecAddFp32EPfS3_S3_i)
        /*0070*/ 	.short	0x0380
        /*0072*/ 	.short	0x001c


	//----- nvinfo : EIATTR_SW_WAR
	.align		4
.L_69:
        /*0074*/ 	.byte	0x04, 0x36
        /*0076*/ 	.short	(.L_71 - .L_70)
.L_70:
        /*0078*/ 	.word	0x00000008
.L_71:


//--------------------- .nv.info._ZN6nvidia15inferenceserver6custom6addsub11VecAddInt32EPiS3_S3_i --------------------------
	.section	.nv.info._ZN6nvidia15inferenceserver6custom6addsub11VecAddInt32EPiS3_S3_i,"",@"SHT_CUDA_INFO"
	.sectionflags	@""
	.align	4


	//----- nvinfo : EIATTR_CUDA_API_VERSION
	.align		4
        /*0000*/ 	.byte	0x04, 0x37
        /*0002*/ 	.short	(.L_73 - .L_72)
.L_72:
        /*0004*/ 	.word	0x00000082


	//----- nvinfo : EIATTR_KPARAM_INFO
	.align		4
.L_73:
        /*0008*/ 	.byte	0x04, 0x17
        /*000a*/ 	.short	(.L_75 - .L_74)
.L_74:
        /*000c*/ 	.word	0x00000000
        /*0010*/ 	.short	0x0003
        /*0012*/ 	.short	0x0018
        /*0014*/ 	.byte	0x00, 0xf0, 0x11, 0x00


	//----- nvinfo : EIATTR_KPARAM_INFO
	.align		4
.L_75:
        /*0018*/ 	.byte	0x04, 0x17
        /*001a*/ 	.short	(.L_77 - .L_76)
.L_76:
        /*001c*/ 	.word	0x00000000
        /*0020*/ 	.short	0x0002
        /*0022*/ 	.short	0x0010
        /*0024*/ 	.byte	0x00, 0xf5, 0x21, 0x00


	//----- nvinfo : EIATTR_KPARAM_INFO
	.align		4
.L_77:
        /*0028*/ 	.byte	0x04, 0x17
        /*002a*/ 	.short	(.L_79 - .L_78)
.L_78:
        /*002c*/ 	.word	0x00000000
        /*0030*/ 	.short	0x0001
        /*0032*/ 	.short	0x0008
        /*0034*/ 	.byte	0x00, 0xf5, 0x21, 0x00


	//----- nvinfo : EIATTR_KPARAM_INFO
	.align		4
.L_79:
        /*0038*/ 	.byte	0x04, 0x17
        /*003a*/ 	.short	(.L_81 - .L_80)
.L_80:
        /*003c*/ 	.word	0x00000000
        /*0040*/ 	.short	0x0000
        /*0042*/ 	.short	0x0000
        /*0044*/ 	.byte	0x00, 0xf5, 0x21, 0x00


	//----- nvinfo : EIATTR_SPARSE_MMA_MASK
	.align		4
.L_81:
        /*0048*/ 	.byte	0x03, 0x50
        /*004a*/ 	.short	0x0000


	//----- nvinfo : EIATTR_MAXREG_COUNT
	.align		4
        /*004c*/ 	.byte	0x03, 0x1b
        /*004e*/ 	.short	0x00ff


	//----- nvinfo : EIATTR_MERCURY_ISA_VERSION
	.align		4
        /*0050*/ 	.byte	0x03, 0x5f
        /*0052*/ 	.short	0x0101


	//----- nvinfo : EIATTR_VRC_CTA_INIT_COUNT
	.align		4
        /*0054*/ 	.byte	0x02, 0x4a
	.zero		1
	.zero		1


	//----- nvinfo : EIATTR_EXIT_INSTR_OFFSETS
	.align		4
        /*0058*/ 	.byte	0x04, 0x1c
        /*005a*/ 	.short	(.L_83 - .L_82)


	//   ....[0]....
.L_82:
        /*005c*/ 	.word	0x00000070


	//   ....[1]....
        /*0060*/ 	.word	0x00000130


	//----- nvinfo : EIATTR_CBANK_PARAM_SIZE
	.align		4
.L_83:
        /*0064*/ 	.byte	0x03, 0x19
        /*0066*/ 	.short	0x001c


	//----- nvinfo : EIATTR_PARAM_CBANK
	.align		4
        /*0068*/ 	.byte	0x04, 0x0a
        /*006a*/ 	.short	(.L_85 - .L_84)
	.align		4
.L_84:
        /*006c*/ 	.word	index@(.nv.constant0._ZN6nvidia15inferenceserver6custom6addsub11VecAddInt32EPiS3_S3_i)
        /*0070*/ 	.short	0x0380
        /*0072*/ 	.short	0x001c


	//----- nvinfo : EIATTR_SW_WAR
	.align		4
.L_85:
        /*0074*/ 	.byte	0x04, 0x36
        /*0076*/ 	.short	(.L_87 - .L_86)
.L_86:
        /*0078*/ 	.word	0x00000008
.L_87:


//--------------------- .nv.callgraph             --------------------------
	.section	.nv.callgraph,"",@"SHT_CUDA_CALLGRAPH"
	.align	4
	.sectionentsize	8
	.align		4
        /*0000*/ 	.word	0x00000000
	.align		4
        /*0004*/ 	.word	0xffffffff
	.align		4
        /*0008*/ 	.word	0x00000000
	.align		4
        /*000c*/ 	.word	0xfffffffe
	.align		4
        /*0010*/ 	.word	0x00000000
	.align		4
        /*0014*/ 	.word	0xfffffffd
	.align		4
        /*0018*/ 	.word	0x00000000
	.align		4
        /*001c*/ 	.word	0xfffffffc


//--------------------- .text._ZN6nvidia15inferenceserver6custom6addsub10VecSubFp32EPfS3_S3_i --------------------------
	.section	.text._ZN6nvidia15inferenceserver6custom6addsub10VecSubFp32EPfS3_S3_i,"ax",@progbits
	.align	128
        .global         _ZN6nvidia15inferenceserver6custom6addsub10VecSubFp32EPfS3_S3_i
        .type           _ZN6nvidia15inferenceserver6custom6addsub10VecSubFp32EPfS3_S3_i,@function
        .size           _ZN6nvidia15inferenceserver6custom6addsub10VecSubFp32EPfS3_S3_i,(.L_x_4 - _ZN6nvidia15inferenceserver6custom6addsub10VecSubFp32EPfS3_S3_i)
        .other          _ZN6nvidia15inferenceserver6custom6addsub10VecSubFp32EPfS3_S3_i,@"STO_CUDA_ENTRY STV_DEFAULT"
_ZN6nvidia15inferenceserver6custom6addsub10VecSubFp32EPfS3_S3_i:
.text._ZN6nvidia15inferenceserver6custom6addsub10VecSubFp32EPfS3_S3_i:
[----:B------:R-:W-:Y:S01]  /*0000*/  LDC R1, c[0x0][0x37c] ;  /* 0x0000df00ff017b82 */ /* 0x000fe20000000800 */
[----:B------:R-:W0:Y:S07]  /*0010*/  S2R R0, SR_TID.X ;  /* 0x0000000000007919 */ /* 0x000e2e0000002100 */
[----:B------:R-:W0:Y:S01]  /*0020*/  S2UR UR4, SR_CTAID.X ;  /* 0x00000000000479c3 */ /* 0x000e220000002500 */
[----:B------:R-:W1:Y:S07]  /*0030*/  LDCU UR5, c[0x0][0x398] ;  /* 0x00007300ff0577ac */ /* 0x000e6e0008000800 */
[----:B------:R-:W0:Y:S02]  /*0040*/  LDC R9, c[0x0][0x360] ;  /* 0x0000d800ff097b82 */ /* 0x000e240000000800 */
[----:B0-----:R-:W-:-:S05]  /*0050*/  IMAD R9, R9, UR4, R0 ;  /* 0x0000000409097c24 */ /* 0x001fca000f8e0200 */
[----:B-1----:R-:W-:-:S13]  /*0060*/  ISETP.GE.AND P0, PT, R9, UR5, PT ;  /* 0x0000000509007c0c */ /* 0x002fda000bf06270 */
[----:B------:R-:W-:Y:S05]  /*0070*/  @P0 EXIT ;  /* 0x000000000000094d */ /* 0x000fea0003800000 */
[----:B------:R-:W0:Y:S01]  /*0080*/  LDC.64 R2, c[0x0][0x380] ;  /* 0x0000e000ff027b82 */ /* 0x000e220000000a00 */
[----:B------:R-:W1:Y:S07]  /*0090*/  LDCU.64 UR4, c[0x0][0x358] ;  /* 0x00006b00ff0477ac */ /* 0x000e6e0008000a00 */
[----:B------:R-:W2:Y:S08]  /*00a0*/  LDC.64 R4, c[0x0][0x388] ;  /* 0x0000e200ff047b82 */ /* 0x000eb00000000a00 */
[----:B------:R-:W3:Y:S01]  /*00b0*/  LDC.64 R6, c[0x0][0x390] ;  /* 0x0000e400ff067b82 */ /* 0x000ee20000000a00 */
[----:B0-----:R-:W-:-:S06]  /*00c0*/  IMAD.WIDE R2, R9, 0x4, R2 ;  /* 0x0000000409027825 */ /* 0x001fcc00078e0202 */
[----:B-1----:R-:W4:Y:S01]  /*00d0*/  LDG.E R2, desc[UR4][R2.64] ;  /* 0x0000000402027981 */ /* 0x002f22000c1e1900 */
[----:B--2---:R-:W-:-:S06]  /*00e0*/  IMAD.WIDE R4, R9, 0x4, R4 ;  /* 0x0000000409047825 */ /* 0x004fcc00078e0204 */
[----:B------:R-:W4:Y:S01]  /*00f0*/  LDG.E R5, desc[UR4][R4.64] ;  /* 0x0000000404057981 */ /* 0x000f22000c1e1900 */
[----:B---3--:R-:W-:-:S04]  /*0100*/  IMAD.WIDE R6, R9, 0x4, R6 ;  /* 0x0000000409067825 */ /* 0x008fc800078e0206 */
[----:B----4-:R-:W-:-:S05]  /*0110*/  FADD R9, R2, -R5 ;  /* 0x8000000502097221 */ /* 0x010fca0000000000 */
[----:B------:R-:W-:Y:S01]  /*0120*/  STG.E desc[UR4][R6.64], R9 ;  /* 0x0000000906007986 */ /* 0x000fe2000c101904 */
[----:B------:R-:W-:Y:S05]  /*0130*/  EXIT ;  /* 0x000000000000794d */ /* 0x000fea0003800000 */
.L_x_0:
[----:B------:R-:W-:-:S00]  /*0140*/  BRA `(.L_x_0) ;  /* 0xfffffffc00fc7947 */ /* 0x000fc0000383ffff */
[----:B------:R-:W-:-:S00]  /*0150*/  NOP ;  /* 0x0000000000007918 */ /* 0x000fc00000000000 */
        /* <DEDUP_REMOVED lines=10> */
.L_x_4:


//--------------------- .text._ZN6nvidia15inferenceserver6custom6addsub11VecSubInt32EPiS3_S3_i --------------------------
	.section	.text._ZN6nvidia15inferenceserver6custom6addsub11VecSubInt32EPiS3_S3_i,"ax",@progbits
	.align	128
        .global         _ZN6nvidia15inferenceserver6custom6addsub11VecSubInt32EPiS3_S3_i
        .type           _ZN6nvidia15inferenceserver6custom6addsub11VecSubInt32EPiS3_S3_i,@function
        .size           _ZN6nvidia15inferenceserver6custom6addsub11VecSubInt32EPiS3_S3_i,(.L_x_5 - _ZN6nvidia15inferenceserver6custom6addsub11VecSubInt32EPiS3_S3_i)
        .other          _ZN6nvidia15inferenceserver6custom6addsub11VecSubInt32EPiS3_S3_i,@"STO_CUDA_ENTRY STV_DEFAULT"
_ZN6nvidia15inferenceserver6custom6addsub11VecSubInt32EPiS3_S3_i:
.text._ZN6nvidia15inferenceserver6custom6addsub11VecSubInt32EPiS3_S3_i:
        /* <DEDUP_REMOVED lines=16> */
[----:B---3--:R-:W-:Y:S01]  /*0100*/  IMAD.WIDE R6, R9, 0x4, R6 ;  /* 0x0000000409067825 */ /* 0x008fe200078e0206 */
[----:B----4-:R-:W-:-:S05]  /*0110*/  IADD3 R9, PT, PT, R2, -R5, RZ ;  /* 0x8000000502097210 */ /* 0x010fca0007ffe0ff */
[----:B------:R-:W-:Y:S01]  /*0120*/  STG.E desc[UR4][R6.64], R9 ;  /* 0x0000000906007986 */ /* 0x000fe2000c101904 */
[----:B------:R-:W-:Y:S05]  /*0130*/  EXIT ;  /* 0x000000000000794d */ /* 0x000fea0003800000 */
.L_x_1:
        /* <DEDUP_REMOVED lines=12> */
.L_x_5:


//--------------------- .text._ZN6nvidia15inferenceserver6custom6addsub10VecAddFp32EPfS3_S3_i --------------------------
	.section	.text._ZN6nvidia15inferenceserver6custom6addsub10VecAddFp32EPfS3_S3_i,"ax",@progbits
	.align	128
        .global         _ZN6nvidia15inferenceserver6custom6addsub10VecAddFp32EPfS3_S3_i
        .type           _ZN6nvidia15inferenceserver6custom6addsub10VecAddFp32EPfS3_S3_i,@function
        .size           _ZN6nvidia15inferenceserver6custom6addsub10VecAddFp32EPfS3_S3_i,(.L_x_6 - _ZN6nvidia15inferenceserver6custom6addsub10VecAddFp32EPfS3_S3_i)
        .other          _ZN6nvidia15inferenceserver6custom6addsub10VecAddFp32EPfS3_S3_i,@"STO_CUDA_ENTRY STV_DEFAULT"
_ZN6nvidia15inferenceserver6custom6addsub10VecAddFp32EPfS3_S3_i:
.text._ZN6nvidia15inferenceserver6custom6addsub10VecAddFp32EPfS3_S3_i:
        /* <DEDUP_REMOVED lines=17> */
[----:B----4-:R-:W-:-:S05]  /*0110*/  FADD R9, R2, R5 ;  /* 0x0000000502097221 */ /* 0x010fca0000000000 */
[----:B------:R-:W-:Y:S01]  /*0120*/  STG.E desc[UR4][R6.64], R9 ;  /* 0x0000000906007986 */ /* 0x000fe2000c101904 */
[----:B------:R-:W-:Y:S05]  /*0130*/  EXIT ;  /* 0x000000000000794d */ /* 0x000fea0003800000 */
.L_x_2:
        /* <DEDUP_REMOVED lines=12> */
.L_x_6:


//--------------------- .text._ZN6nvidia15inferenceserver6custom6addsub11VecAddInt32EPiS3_S3_i --------------------------
	.section	.text._ZN6nvidia15inferenceserver6custom6addsub11VecAddInt32EPiS3_S3_i,"ax",@progbits
	.align	128
        .global         _ZN6nvidia15inferenceserver6custom6addsub11VecAddInt32EPiS3_S3_i
        .type           _ZN6nvidia15inferenceserver6custom6addsub11VecAddInt32EPiS3_S3_i,@function
        .size           _ZN6nvidia15inferenceserver6custom6addsub11VecAddInt32EPiS3_S3_i,(.L_x_7 - _ZN6nvidia15inferenceserver6custom6addsub11VecAddInt32EPiS3_S3_i)
        .other          _ZN6nvidia15inferenceserver6custom6addsub11VecAddInt32EPiS3_S3_i,@"STO_CUDA_ENTRY STV_DEFAULT"
_ZN6nvidia15inferenceserver6custom6addsub11VecAddInt32EPiS3_S3_i:
.text._ZN6nvidia15inferenceserver6custom6addsub11VecAddInt32EPiS3_S3_i:
        /* <DEDUP_REMOVED lines=17> */
[----:B----4-:R-:W-:-:S05]  /*0110*/  IADD3 R9, PT, PT, R2, R5, RZ ;  /* 0x0000000502097210 */ /* 0x010fca0007ffe0ff */
[----:B------:R-:W-:Y:S01]  /*0120*/  STG.E desc[UR4][R6.64], R9 ;  /* 0x0000000906007986 */ /* 0x000fe2000c101904 */
[----:B------:R-:W-:Y:S05]  /*0130*/  EXIT ;  /* 0x000000000000794d */ /* 0x000fea0003800000 */
.L_x_3:
        /* <DEDUP_REMOVED lines=12> */
.L_x_7:


//--------------------- .nv.shared.reserved.0     --------------------------
	.section	.nv.shared.reserved.0,"aw",@nobits
	.weak		__nv_reservedSMEM_offset_0_alias
	.size		__nv_reservedSMEM_offset_0_alias, 0, 64
	.other		__nv_reservedSMEM_offset_0_alias,@"STO_CUDA_RESERVED_SHARED STV_DEFAULT"
__nv_reservedSMEM_offset_0_alias:
	.zero		0
	.zero		64


//--------------------- .nv.constant0._ZN6nvidia15inferenceserver6custom6addsub10VecSubFp32EPfS3_S3_i --------------------------
	.section	.nv.constant0._ZN6nvidia15inferenceserver6custom6addsub10VecSubFp32EPfS3_S3_i,"a",@progbits
	.sectionflags	@""
	.align	4
.nv.constant0._ZN6nvidia15inferenceserver6custom6addsub10VecSubFp32EPfS3_S3_i:
	.zero		924


//--------------------- .nv.constant0._ZN6nvidia15inferenceserver6custom6addsub11VecSubInt32EPiS3_S3_i --------------------------
	.section	.nv.constant0._ZN6nvidia15inferenceserver6custom6addsub11VecSubInt32EPiS3_S3_i,"a",@progbits
	.sectionflags	@""
	.align	4
.nv.constant0._ZN6nvidia15inferenceserver6custom6addsub11VecSubInt32EPiS3_S3_i:
	.zero		924


//--------------------- .nv.constant0._ZN6nvidia15inferenceserver6custom6addsub10VecAddFp32EPfS3_S3_i --------------------------
	.section	.nv.constant0._ZN6nvidia15inferenceserver6custom6addsub10VecAddFp32EPfS3_S3_i,"a",@progbits
	.sectionflags	@""
	.align	4
.nv.constant0._ZN6nvidia15inferenceserver6custom6addsub10VecAddFp32EPfS3_S3_i:
	.zero		924


//--------------------- .nv.constant0._ZN6nvidia15inferenceserver6custom6addsub11VecAddInt32EPiS3_S3_i --------------------------
	.section	.nv.constant0._ZN6nvidia15inferenceserver6custom6addsub11VecAddInt32EPiS3_S3_i,"a",@progbits
	.sectionflags	@""
	.align	4
.nv.constant0._ZN6nvidia15inferenceserver6custom6addsub11VecAddInt32EPiS3_S3_i:
	.zero		924


//--------------------- SYMBOLS --------------------------

	.type		.nv.reservedSmem.offset0,@object
	.size		.nv.reservedSmem.offset0,0x4
